//
// Generated by NVIDIA NVVM Compiler
//
// Compiler Build ID: CL-36424714
// Cuda compilation tools, release 13.0, V13.0.88
// Based on NVVM 20.0.0
//

.version 9.0
.target sm_100
.address_size 64

	// .globl	_Z23lu_decomposition_kernelPKfPfS1_i
// part_sum has been demoted

.visible .entry _Z23lu_decomposition_kernelPKfPfS1_i(
	.param .u64 .ptr .align 1 _Z23lu_decomposition_kernelPKfPfS1_i_param_0,
	.param .u64 .ptr .align 1 _Z23lu_decomposition_kernelPKfPfS1_i_param_1,
	.param .u64 .ptr .align 1 _Z23lu_decomposition_kernelPKfPfS1_i_param_2,
	.param .u32 _Z23lu_decomposition_kernelPKfPfS1_i_param_3
)
{
	.reg .pred 	%p<14>;
	.reg .b16 	%rs<11>;
	.reg .b32 	%r<85>;
	.reg .b32 	%f<79>;
	.reg .b64 	%rd<64>;
	// demoted variable
	.shared .align 4 .b8 part_sum[4096];
	ld.param.u64 	%rd6, [_Z23lu_decomposition_kernelPKfPfS1_i_param_0];
	ld.param.u64 	%rd5, [_Z23lu_decomposition_kernelPKfPfS1_i_param_2];
	ld.param.u32 	%r43, [_Z23lu_decomposition_kernelPKfPfS1_i_param_3];
	cvta.to.global.u64 	%rd1, %rd6;
	mov.u32 	%r1, %tid.y;
	setp.lt.s32 	%p1, %r43, 1;
	@%p1 bra 	$L__BB0_20;
	mov.u32 	%r45, %tid.x;
	shl.b32 	%r46, %r1, 5;
	add.s32 	%r47, %r46, %r45;
	shl.b32 	%r48, %r47, 2;
	mov.u32 	%r49, part_sum;
	add.s32 	%r2, %r49, %r48;
	mad.lo.s32 	%r50, %r43, %r1, %r1;
	mul.wide.u32 	%rd7, %r50, 4;
	add.s64 	%rd2, %rd1, %rd7;
	add.s32 	%r3, %r1, %r43;
	shl.b32 	%r4, %r43, 3;
	shl.b32 	%r51, %r43, 1;
	add.s32 	%r5, %r1, %r51;
	mad.lo.s32 	%r6, %r43, 3, %r1;
	shl.b32 	%r52, %r43, 2;
	add.s32 	%r7, %r1, %r52;
	mad.lo.s32 	%r8, %r43, 5, %r1;
	mad.lo.s32 	%r9, %r43, 6, %r1;
	mad.lo.s32 	%r10, %r43, 7, %r1;
	cvta.to.global.u64 	%rd3, %rd5;
	mov.b32 	%r71, 0;
	mov.b16 	%rs9, 0;
	mov.u16 	%rs10, %rs9;
$L__BB0_2:
	mov.b32 	%r53, 0;
	st.shared.u32 	[%r2], %r53;
	setp.eq.s32 	%p2, %r71, 0;
	@%p2 bra 	$L__BB0_15;
	mul.lo.s32 	%r12, %r71, %r43;
	setp.lt.u32 	%p3, %r71, 8;
	mov.b32 	%r83, 0;
	mov.f32 	%f76, 0f00000000;
	@%p3 bra 	$L__BB0_6;
	and.b32  	%r55, %r71, -8;
	neg.s32 	%r81, %r55;
	mov.f32 	%f76, 0f00000000;
	mov.u32 	%r72, %r12;
	mov.u32 	%r73, %r1;
	mov.u32 	%r74, %r10;
	mov.u32 	%r75, %r9;
	mov.u32 	%r76, %r8;
	mov.u32 	%r77, %r7;
	mov.u32 	%r78, %r6;
	mov.u32 	%r79, %r5;
	mov.u32 	%r80, %r3;
$L__BB0_5:
	.pragma "nounroll";
	and.b32  	%r83, %r71, 2147483640;
	mul.wide.u32 	%rd8, %r72, 4;
	add.s64 	%rd9, %rd1, %rd8;
	ld.global.f32 	%f20, [%rd9];
	mul.wide.u32 	%rd10, %r73, 4;
	add.s64 	%rd11, %rd1, %rd10;
	ld.global.f32 	%f21, [%rd11];
	fma.rn.f32 	%f22, %f20, %f21, %f76;
	ld.global.f32 	%f23, [%rd9+4];
	mul.wide.u32 	%rd12, %r80, 4;
	add.s64 	%rd13, %rd1, %rd12;
	ld.global.f32 	%f24, [%rd13];
	fma.rn.f32 	%f25, %f23, %f24, %f22;
	ld.global.f32 	%f26, [%rd9+8];
	mul.wide.u32 	%rd14, %r79, 4;
	add.s64 	%rd15, %rd1, %rd14;
	ld.global.f32 	%f27, [%rd15];
	fma.rn.f32 	%f28, %f26, %f27, %f25;
	ld.global.f32 	%f29, [%rd9+12];
	mul.wide.u32 	%rd16, %r78, 4;
	add.s64 	%rd17, %rd1, %rd16;
	ld.global.f32 	%f30, [%rd17];
	fma.rn.f32 	%f31, %f29, %f30, %f28;
	ld.global.f32 	%f32, [%rd9+16];
	mul.wide.u32 	%rd18, %r77, 4;
	add.s64 	%rd19, %rd1, %rd18;
	ld.global.f32 	%f33, [%rd19];
	fma.rn.f32 	%f34, %f32, %f33, %f31;
	ld.global.f32 	%f35, [%rd9+20];
	mul.wide.u32 	%rd20, %r76, 4;
	add.s64 	%rd21, %rd1, %rd20;
	ld.global.f32 	%f36, [%rd21];
	fma.rn.f32 	%f37, %f35, %f36, %f34;
	ld.global.f32 	%f38, [%rd9+24];
	mul.wide.u32 	%rd22, %r75, 4;
	add.s64 	%rd23, %rd1, %rd22;
	ld.global.f32 	%f39, [%rd23];
	fma.rn.f32 	%f40, %f38, %f39, %f37;
	ld.global.f32 	%f41, [%rd9+28];
	mul.wide.u32 	%rd24, %r74, 4;
	add.s64 	%rd25, %rd1, %rd24;
	ld.global.f32 	%f42, [%rd25];
	fma.rn.f32 	%f76, %f41, %f42, %f40;
	add.s32 	%r81, %r81, 8;
	add.s32 	%r80, %r80, %r4;
	add.s32 	%r79, %r79, %r4;
	add.s32 	%r78, %r78, %r4;
	add.s32 	%r77, %r77, %r4;
	add.s32 	%r76, %r76, %r4;
	add.s32 	%r75, %r75, %r4;
	add.s32 	%r74, %r74, %r4;
	add.s32 	%r73, %r73, %r4;
	add.s32 	%r72, %r72, 8;
	setp.ne.s32 	%p4, %r81, 0;
	@%p4 bra 	$L__BB0_5;
$L__BB0_6:
	and.b32  	%r56, %r71, 7;
	setp.eq.s32 	%p5, %r56, 0;
	@%p5 bra 	$L__BB0_14;
	cvt.u32.u16 	%r57, %rs10;
	and.b32  	%r36, %r57, 7;
	add.s32 	%r58, %r36, -1;
	setp.lt.u32 	%p6, %r58, 3;
	@%p6 bra 	$L__BB0_9;
	add.s32 	%r59, %r83, %r12;
	mul.wide.u32 	%rd26, %r59, 4;
	add.s64 	%rd27, %rd1, %rd26;
	ld.global.f32 	%f44, [%rd27];
	mad.lo.s32 	%r60, %r83, %r43, %r1;
	mul.wide.u32 	%rd28, %r60, 4;
	add.s64 	%rd29, %rd1, %rd28;
	ld.global.f32 	%f45, [%rd29];
	fma.rn.f32 	%f46, %f44, %f45, %f76;
	cvt.u64.u32 	%rd30, %r12;
	cvt.u64.u32 	%rd31, %r83;
	add.s64 	%rd32, %rd31, %rd30;
	shl.b64 	%rd33, %rd32, 2;
	add.s64 	%rd34, %rd1, %rd33;
	ld.global.f32 	%f47, [%rd34+4];
	add.s32 	%r61, %r60, %r43;
	mul.wide.u32 	%rd35, %r61, 4;
	add.s64 	%rd36, %rd1, %rd35;
	ld.global.f32 	%f48, [%rd36];
	fma.rn.f32 	%f49, %f47, %f48, %f46;
	ld.global.f32 	%f50, [%rd34+8];
	add.s32 	%r62, %r61, %r43;
	mul.wide.u32 	%rd37, %r62, 4;
	add.s64 	%rd38, %rd1, %rd37;
	ld.global.f32 	%f51, [%rd38];
	fma.rn.f32 	%f52, %f50, %f51, %f49;
	ld.global.f32 	%f53, [%rd34+12];
	add.s32 	%r63, %r62, %r43;
	mul.wide.u32 	%rd39, %r63, 4;
	add.s64 	%rd40, %rd1, %rd39;
	ld.global.f32 	%f54, [%rd40];
	fma.rn.f32 	%f76, %f53, %f54, %f52;
	add.s32 	%r83, %r83, 4;
$L__BB0_9:
	and.b32  	%r64, %r36, 3;
	setp.eq.s32 	%p7, %r64, 0;
	@%p7 bra 	$L__BB0_14;
	and.b16  	%rs7, %rs9, 3;
	setp.eq.s16 	%p8, %rs7, 1;
	@%p8 bra 	$L__BB0_12;
	add.s32 	%r65, %r83, %r12;
	mul.wide.u32 	%rd41, %r65, 4;
	add.s64 	%rd42, %rd1, %rd41;
	ld.global.f32 	%f56, [%rd42];
	mad.lo.s32 	%r66, %r83, %r43, %r1;
	mul.wide.u32 	%rd43, %r66, 4;
	add.s64 	%rd44, %rd1, %rd43;
	ld.global.f32 	%f57, [%rd44];
	fma.rn.f32 	%f58, %f56, %f57, %f76;
	cvt.u64.u32 	%rd45, %r12;
	cvt.u64.u32 	%rd46, %r83;
	add.s64 	%rd47, %rd46, %rd45;
	shl.b64 	%rd48, %rd47, 2;
	add.s64 	%rd49, %rd1, %rd48;
	ld.global.f32 	%f59, [%rd49+4];
	add.s32 	%r67, %r66, %r43;
	mul.wide.u32 	%rd50, %r67, 4;
	add.s64 	%rd51, %rd1, %rd50;
	ld.global.f32 	%f60, [%rd51];
	fma.rn.f32 	%f76, %f59, %f60, %f58;
	add.s32 	%r83, %r83, 2;
$L__BB0_12:
	and.b16  	%rs8, %rs9, 1;
	setp.eq.b16 	%p9, %rs8, 1;
	not.pred 	%p10, %p9;
	@%p10 bra 	$L__BB0_14;
	add.s32 	%r68, %r83, %r12;
	mul.wide.u32 	%rd52, %r68, 4;
	add.s64 	%rd53, %rd1, %rd52;
	ld.global.f32 	%f61, [%rd53];
	mad.lo.s32 	%r69, %r83, %r43, %r1;
	mul.wide.u32 	%rd54, %r69, 4;
	add.s64 	%rd55, %rd1, %rd54;
	ld.global.f32 	%f62, [%rd55];
	fma.rn.f32 	%f76, %f61, %f62, %f76;
$L__BB0_14:
	st.shared.f32 	[%r2], %f76;
$L__BB0_15:
	bar.sync 	0;
	setp.eq.s32 	%p11, %r1, %r71;
	mov.f32 	%f77, 0f3F800000;
	@%p11 bra 	$L__BB0_17;
	mad.lo.s32 	%r70, %r71, %r43, %r1;
	mul.wide.u32 	%rd56, %r70, 4;
	add.s64 	%rd57, %rd1, %rd56;
	ld.global.f32 	%f64, [%rd57];
	ld.shared.f32 	%f65, [%r2];
	sub.f32 	%f77, %f64, %f65;
$L__BB0_17:
	ld.param.u64 	%rd63, [_Z23lu_decomposition_kernelPKfPfS1_i_param_1];
	setp.ne.s32 	%p12, %r1, %r71;
	mad.lo.s32 	%r41, %r71, %r43, %r1;
	cvta.to.global.u64 	%rd58, %rd63;
	mul.wide.u32 	%rd59, %r41, 4;
	add.s64 	%rd60, %rd58, %rd59;
	st.global.f32 	[%rd60], %f77;
	mov.f32 	%f78, 0f00000000;
	@%p12 bra 	$L__BB0_19;
	ld.global.f32 	%f67, [%rd2];
	ld.shared.f32 	%f68, [%r2];
	sub.f32 	%f78, %f67, %f68;
$L__BB0_19:
	add.s64 	%rd62, %rd3, %rd59;
	st.global.f32 	[%rd62], %f78;
	add.s32 	%r71, %r71, 1;
	setp.ne.s32 	%p13, %r71, %r43;
	add.s16 	%rs10, %rs10, 1;
	add.s16 	%rs9, %rs9, 1;
	@%p13 bra 	$L__BB0_2;
$L__BB0_20:
	ret;

}


// ===== COMPILED SASS (sm_100) =====

	.target	sm_100

	.elftype	@"ET_EXEC"


//--------------------- .note.nv.tkinfo           --------------------------
	.section	.note.nv.tkinfo,"",@"SHT_NOTE"
	.sectionflags	@"SHF_NOTE_NV_TKINFO"
	.tkinfo
        /*0018*/ 	.word	0x00000002
        /*0030*/ 	.string	""
        /*0030*/ 	.string	"ptxas"
        /*0030*/ 	.string	"Cuda compilation tools, release 13.0, V13.0.88"
        /*0030*/ 	.string	"Build cuda_13.0.r13.0/compiler.36424714_0"
        /*0030*/ 	.string	"-arch sm_100 -m 64 "



//--------------------- .note.nv.cuinfo           --------------------------
	.section	.note.nv.cuinfo,"",@"SHT_NOTE"
	.sectionflags	@"SHF_NOTE_NV_CUINFO"
        /*0018*/ 	.short	0x0002
        /*001a*/ 	.short	0x0064
        /*001c*/ 	.short	0x0082
	.zero		2


//--------------------- .nv.info                  --------------------------
	.section	.nv.info,"",@"SHT_CUDA_INFO"
	.align	4


	//----- nvinfo : EIATTR_REGCOUNT
	.align		4
        /*0000*/ 	.byte	0x04, 0x2f
        /*0002*/ 	.short	(.L_1 - .L_0)
	.align		4
.L_0:
        /*0004*/ 	.word	index@(_Z23lu_decomposition_kernelPKfPfS1_i)
        /*0008*/ 	.word	0x00000020


	//----- nvinfo : EIATTR_FRAME_SIZE
	.align		4
.L_1:
        /*000c*/ 	.byte	0x04, 0x11
        /*000e*/ 	.short	(.L_3 - .L_2)
	.align		4
.L_2:
        /*0010*/ 	.word	index@(_Z23lu_decomposition_kernelPKfPfS1_i)
        /*0014*/ 	.word	0x00000000


	//----- nvinfo : EIATTR_MIN_STACK_SIZE
	.align		4
.L_3:
        /*0018*/ 	.byte	0x04, 0x12
        /*001a*/ 	.short	(.L_5 - .L_4)
	.align		4
.L_4:
        /*001c*/ 	.word	index@(_Z23lu_decomposition_kernelPKfPfS1_i)
        /*0020*/ 	.word	0x00000000
.L_5:


//--------------------- .nv.compat                --------------------------
	.section	.nv.compat,"",@"SHT_CUDA_COMPAT_INFO"
	.align	4
        /*0000*/ 	.byte	0x02, 0x09, 0x00, 0x00, 0x02, 0x02, 0x01, 0x00, 0x02, 0x05, 0x05, 0x00, 0x03, 0x07, 0x01, 0x01
        /*0010*/ 	.byte	0x02, 0x03, 0x00, 0x00, 0x02, 0x06, 0x01, 0x00, 0x04, 0x0b, 0x08, 0x00, 0x09, 0x00, 0x00, 0x00
        /*0020*/ 	.byte	0x00, 0x00, 0x00, 0x00


//--------------------- .nv.info._Z23lu_decomposition_kernelPKfPfS1_i --------------------------
	.section	.nv.info._Z23lu_decomposition_kernelPKfPfS1_i,"",@"SHT_CUDA_INFO"
	.sectionflags	@""
	.align	4


	//----- nvinfo : EIATTR_CUDA_API_VERSION
	.align		4
        /*0000*/ 	.byte	0x04, 0x37
        /*0002*/ 	.short	(.L_7 - .L_6)
.L_6:
        /*0004*/ 	.word	0x00000082


	//----- nvinfo : EIATTR_KPARAM_INFO
	.align		4
.L_7:
        /*0008*/ 	.byte	0x04, 0x17
        /*000a*/ 	.short	(.L_9 - .L_8)
.L_8:
        /*000c*/ 	.word	0x00000000
        /*0010*/ 	.short	0x0003
        /*0012*/ 	.short	0x0018
        /*0014*/ 	.byte	0x00, 0xf0, 0x11, 0x00


	//----- nvinfo : EIATTR_KPARAM_INFO
	.align		4
.L_9:
        /*0018*/ 	.byte	0x04, 0x17
        /*001a*/ 	.short	(.L_11 - .L_10)
.L_10:
        /*001c*/ 	.word	0x00000000
        /*0020*/ 	.short	0x0002
        /*0022*/ 	.short	0x0010
        /*0024*/ 	.byte	0x00, 0xf5, 0x21, 0x00


	//----- nvinfo : EIATTR_KPARAM_INFO
	.align		4
.L_11:
        /*0028*/ 	.byte	0x04, 0x17
        /*002a*/ 	.short	(.L_13 - .L_12)
.L_12:
        /*002c*/ 	.word	0x00000000
        /*0030*/ 	.short	0x0001
        /*0032*/ 	.short	0x0008
        /*0034*/ 	.byte	0x00, 0xf5, 0x21, 0x00


	//----- nvinfo : EIATTR_KPARAM_INFO
	.align		4
.L_13:
        /*0038*/ 	.byte	0x04, 0x17
        /*003a*/ 	.short	(.L_15 - .L_14)
.L_14:
        /*003c*/ 	.word	0x00000000
        /*0040*/ 	.short	0x0000
        /*0042*/ 	.short	0x0000
        /*0044*/ 	.byte	0x00, 0xf5, 0x21, 0x00


	//----- nvinfo : EIATTR_SPARSE_MMA_MASK
	.align		4
.L_15:
        /*0048*/ 	.byte	0x03, 0x50
        /*004a*/ 	.short	0x0000


	//----- nvinfo : EIATTR_MAXREG_COUNT
	.align		4
        /*004c*/ 	.byte	0x03, 0x1b
        /*004e*/ 	.short	0x00ff


	//----- nvinfo : EIATTR_NUM_BARRIERS
	.align		4
        /*0050*/ 	.byte	0x02, 0x4c
        /*0052*/ 	.byte	0x01
	.zero		1


	//----- nvinfo : EIATTR_MERCURY_ISA_VERSION
	.align		4
        /*0054*/ 	.byte	0x03, 0x5f
        /*0056*/ 	.short	0x0101


	//----- nvinfo : EIATTR_VRC_CTA_INIT_COUNT
	.align		4
        /*0058*/ 	.byte	0x02, 0x4a
	.zero		1
	.zero		1


	//----- nvinfo : EIATTR_EXIT_INSTR_OFFSETS
	.align		4
        /*005c*/ 	.byte	0x04, 0x1c
        /*005e*/ 	.short	(.L_17 - .L_16)


	//   ....[0]....
.L_16:
        /*0060*/ 	.word	0x00000030


	//   ....[1]....
        /*0064*/ 	.word	0x00000ba0


	//----- nvinfo : EIATTR_CBANK_PARAM_SIZE
	.align		4
.L_17:
        /*0068*/ 	.byte	0x03, 0x19
        /*006a*/ 	.short	0x001c


	//----- nvinfo : EIATTR_PARAM_CBANK
	.align		4
        /*006c*/ 	.byte	0x04, 0x0a
        /*006e*/ 	.short	(.L_19 - .L_18)
	.align		4
.L_18:
        /*0070*/ 	.word	index@(.nv.constant0._Z23lu_decomposition_kernelPKfPfS1_i)
        /*0074*/ 	.short	0x0380
        /*0076*/ 	.short	0x001c


	//----- nvinfo : EIATTR_SW_WAR
	.align		4
.L_19:
        /*0078*/ 	.byte	0x04, 0x36
        /*007a*/ 	.short	(.L_21 - .L_20)
.L_20:
        /*007c*/ 	.word	0x00000008
.L_21:


//--------------------- .nv.callgraph             --------------------------
	.section	.nv.callgraph,"",@"SHT_CUDA_CALLGRAPH"
	.align	4
	.sectionentsize	8
	.align		4
        /*0000*/ 	.word	0x00000000
	.align		4
        /*0004*/ 	.word	0xffffffff
	.align		4
        /*0008*/ 	.word	0x00000000
	.align		4
        /*000c*/ 	.word	0xfffffffe
	.align		4
        /*0010*/ 	.word	0x00000000
	.align		4
        /*0014*/ 	.word	0xfffffffd
	.align		4
        /*0018*/ 	.word	0x00000000
	.align		4
        /*001c*/ 	.word	0xfffffffc


//--------------------- .text._Z23lu_decomposition_kernelPKfPfS1_i --------------------------
	.section	.text._Z23lu_decomposition_kernelPKfPfS1_i,"ax",@progbits
	.align	128
        .global         _Z23lu_decomposition_kernelPKfPfS1_i
        .type           _Z23lu_decomposition_kernelPKfPfS1_i,@function
        .size           _Z23lu_decomposition_kernelPKfPfS1_i,(.L_x_7 - _Z23lu_decomposition_kernelPKfPfS1_i)
        .other          _Z23lu_decomposition_kernelPKfPfS1_i,@"STO_CUDA_ENTRY STV_DEFAULT"
_Z23lu_decomposition_kernelPKfPfS1_i:
.text._Z23lu_decomposition_kernelPKfPfS1_i:
[----:B------:R-:W-:Y:S08]  /*0000*/  LDC R1, c[0x0][0x37c] ;  /* 0x0000df00ff017b82 */ /* 0x000ff00000000800 */
[----:B------:R-:W0:Y:S02]  /*0010*/  LDC R7, c[0x0][0x398] ;  /* 0x0000e600ff077b82 */ /* 0x000e240000000800 */
[----:B0-----:R-:W-:-:S13]  /*0020*/  ISETP.GE.AND P0, PT, R7, 0x1, PT ;  /* 0x000000010700780c */ /* 0x001fda0003f06270 */
[----:B------:R-:W-:Y:S05]  /*0030*/  @!P0 EXIT ;  /* 0x000000000000894d */ /* 0x000fea0003800000 */
[----:B------:R-:W0:Y:S01]  /*0040*/  S2R R0, SR_TID.Y ;  /* 0x0000000000007919 */ /* 0x000e220000002200 */
[----:B------:R-:W1:Y:S01]  /*0050*/  S2UR UR5, SR_CgaCtaId ;  /* 0x00000000000579c3 */ /* 0x000e620000008800 */
[----:B------:R-:W-:Y:S01]  /*0060*/  UMOV UR4, 0x400 ;  /* 0x0000040000047882 */ /* 0x000fe20000000000 */
[----:B------:R-:W-:Y:S01]  /*0070*/  PRMT R2, RZ, 0x7610, R2 ;  /* 0x00007610ff027816 */ /* 0x000fe20000000002 */
[----:B------:R-:W2:Y:S01]  /*0080*/  S2R R5, SR_TID.X ;  /* 0x0000000000057919 */ /* 0x000ea20000002100 */
[----:B------:R-:W3:Y:S04]  /*0090*/  LDCU.64 UR6, c[0x0][0x358] ;  /* 0x00006b00ff0677ac */ /* 0x000ee80008000a00 */
[----:B------:R-:W4:Y:S01]  /*00a0*/  LDC.64 R12, c[0x0][0x380] ;  /* 0x0000e000ff0c7b82 */ /* 0x000f220000000a00 */
[----:B-1----:R-:W-:Y:S01]  /*00b0*/  ULEA UR4, UR5, UR4, 0x18 ;  /* 0x0000000405047291 */ /* 0x002fe2000f8ec0ff */
[C-C-:B0-----:R-:W-:Y:S01]  /*00c0*/  IMAD R3, R0.reuse, R7, R0.reuse ;  /* 0x0000000700037224 */ /* 0x141fe200078e0200 */
[C---:B------:R-:W-:Y:S01]  /*00d0*/  LEA R4, R7.reuse, R0, 0x2 ;  /* 0x0000000007047211 */ /* 0x040fe200078e10ff */
[----:B------:R-:W-:Y:S01]  /*00e0*/  IMAD R6, R7, 0x6, R0 ;  /* 0x0000000607067824 */ /* 0x000fe200078e0200 */
[----:B--2---:R-:W-:Y:S01]  /*00f0*/  LEA R8, R0, R5, 0x5 ;  /* 0x0000000500087211 */ /* 0x004fe200078e28ff */
[----:B----4-:R-:W-:Y:S01]  /*0100*/  IMAD.WIDE.U32 R12, R3, 0x4, R12 ;  /* 0x00000004030c7825 */ /* 0x010fe200078e000c */
[----:B------:R-:W-:-:S02]  /*0110*/  PRMT R3, RZ, 0x7610, R3 ;  /* 0x00007610ff037816 */ /* 0x000fc40000000003 */
[----:B------:R-:W-:Y:S01]  /*0120*/  LEA R8, R8, UR4, 0x2 ;  /* 0x0000000408087c11 */ /* 0x000fe2000f8e10ff */
[C-C-:B------:R-:W-:Y:S01]  /*0130*/  IMAD R5, R7.reuse, 0x5, R0.reuse ;  /* 0x0000000507057824 */ /* 0x140fe200078e0200 */
[----:B------:R-:W-:Y:S01]  /*0140*/  UMOV UR4, URZ ;  /* 0x000000ff00047c82 */ /* 0x000fe20008000000 */
[----:B---3--:R-:W-:-:S07]  /*0150*/  IMAD R7, R7, 0x7, R0 ;  /* 0x0000000707077824 */ /* 0x008fce00078e0200 */
.L_x_5:
[----:B------:R0:W-:Y:S01]  /*0160*/  STS [R8], RZ ;  /* 0x000000ff08007388 */ /* 0x0001e20000000800 */
[----:B------:R-:W-:-:S09]  /*0170*/  UISETP.NE.AND UP0, UPT, UR4, URZ, UPT ;  /* 0x000000ff0400728c */ /* 0x000fd2000bf05270 */
[----:B0-2---:R-:W-:Y:S05]  /*0180*/  BRA.U !UP0, `(.L_x_0) ;  /* 0x00000009081c7547 */ /* 0x005fea000b800000 */
[----:B------:R-:W0:Y:S01]  /*0190*/  LDC R9, c[0x0][0x398] ;  /* 0x0000e600ff097b82 */ /* 0x000e220000000800 */
[----:B------:R-:W-:Y:S01]  /*01a0*/  UISETP.GE.U32.AND UP0, UPT, UR4, 0x8, UPT ;  /* 0x000000080400788c */ /* 0x000fe2000bf06070 */
[----:B------:R-:W-:Y:S01]  /*01b0*/  CS2R R18, SRZ ;  /* 0x0000000000127805 */ /* 0x000fe2000001ff00 */
[----:B0-----:R-:W-:-:S07]  /*01c0*/  IMAD R10, R9, UR4, RZ ;  /* 0x00000004090a7c24 */ /* 0x001fce000f8e02ff */
[----:B------:R-:W-:Y:S05]  /*01d0*/  BRA.U !UP0, `(.L_x_1) ;  /* 0x0000000108f07547 */ /* 0x000fea000b800000 */
[----:B------:R-:W0:Y:S01]  /*01e0*/  LDC R11, c[0x0][0x398] ;  /* 0x0000e600ff0b7b82 */ /* 0x000e220000000800 */
[----:B------:R-:W-:Y:S01]  /*01f0*/  HFMA2 R19, -RZ, RZ, 0, 0 ;  /* 0x00000000ff137431 */ /* 0x000fe200000001ff */
[----:B------:R-:W-:Y:S01]  /*0200*/  ULOP3.LUT UR5, UR4, 0xfffffff8, URZ, 0xc0, !UPT ;  /* 0xfffffff804057892 */ /* 0x000fe2000f8ec0ff */
[----:B------:R-:W-:Y:S02]  /*0210*/  MOV R22, R0 ;  /* 0x0000000000167202 */ /* 0x000fe40000000f00 */
[----:B------:R-:W-:Y:S01]  /*0220*/  MOV R24, R7 ;  /* 0x0000000700187202 */ /* 0x000fe20000000f00 */
[----:B------:R-:W-:Y:S01]  /*0230*/  UIADD3 UR5, UPT, UPT, -UR5, URZ, URZ ;  /* 0x000000ff05057290 */ /* 0x000fe2000fffe1ff */
[----:B------:R-:W-:Y:S02]  /*0240*/  MOV R25, R6 ;  /* 0x0000000600197202 */ /* 0x000fe40000000f00 */
[----:B------:R-:W-:Y:S02]  /*0250*/  MOV R26, R5 ;  /* 0x00000005001a7202 */ /* 0x000fe40000000f00 */
[----:B------:R-:W-:Y:S01]  /*0260*/  MOV R27, R4 ;  /* 0x00000004001b7202 */ /* 0x000fe20000000f00 */
[C---:B0-----:R-:W-:Y:S01]  /*0270*/  IMAD R28, R11.reuse, 0x3, R0 ;  /* 0x000000030b1c7824 */ /* 0x041fe200078e0200 */
[----:B------:R-:W-:-:S02]  /*0280*/  LEA R23, R11, R0, 0x1 ;  /* 0x000000000b177211 */ /* 0x000fc400078e08ff */
[----:B------:R-:W-:-:S07]  /*0290*/  IADD3 R11, PT, PT, R0, R11, RZ ;  /* 0x0000000b000b7210 */ /* 0x000fce0007ffe0ff */
.L_x_2:
[----:B------:R-:W0:Y:S02]  /*02a0*/  LDC.64 R14, c[0x0][0x380] ;  /* 0x0000e000ff0e7b82 */ /* 0x000e240000000a00 */
[----:B0-----:R-:W-:-:S04]  /*02b0*/  IMAD.WIDE.U32 R20, R22, 0x4, R14 ;  /* 0x0000000416147825 */ /* 0x001fc800078e000e */
[----:B------:R-:W-:Y:S02]  /*02c0*/  IMAD.WIDE.U32 R16, R10, 0x4, R14 ;  /* 0x000000040a107825 */ /* 0x000fe400078e000e */
[----:B------:R-:W2:Y:S04]  /*02d0*/  LDG.E R20, desc[UR6][R20.64] ;  /* 0x0000000614147981 */ /* 0x000ea8000c1e1900 */
[----:B------:R-:W2:Y:S02]  /*02e0*/  LDG.E R18, desc[UR6][R16.64] ;  /* 0x0000000610127981 */ /* 0x000ea4000c1e1900 */
[----:B--2---:R-:W-:Y:S01]  /*02f0*/  FFMA R29, R18, R20, R19 ;  /* 0x00000014121d7223 */ /* 0x004fe20000000013 */
[----:B------:R-:W-:Y:S01]  /*0300*/  IMAD.WIDE.U32 R18, R11, 0x4, R14 ;  /* 0x000000040b127825 */ /* 0x000fe200078e000e */
[----:B------:R-:W2:Y:S05]  /*0310*/  LDG.E R20, desc[UR6][R16.64+0x8] ;  /* 0x0000080610147981 */ /* 0x000eaa000c1e1900 */
[----:B------:R-:W3:Y:S04]  /*0320*/  LDG.E R19, desc[UR6][R18.64] ;  /* 0x0000000612137981 */ /* 0x000ee8000c1e1900 */
[----:B------:R-:W3:Y:S02]  /*0330*/  LDG.E R18, desc[UR6][R16.64+0x4] ;  /* 0x0000040610127981 */ /* 0x000ee4000c1e1900 */
[----:B---3--:R-:W-:Y:S01]  /*0340*/  FFMA R29, R18, R19, R29 ;  /* 0x00000013121d7223 */ /* 0x008fe2000000001d */
[----:B------:R-:W-:-:S06]  /*0350*/  IMAD.WIDE.U32 R18, R23, 0x4, R14 ;  /* 0x0000000417127825 */ /* 0x000fcc00078e000e */
[----:B------:R-:W2:Y:S02]  /*0360*/  LDG.E R18, desc[UR6][R18.64] ;  /* 0x0000000612127981 */ /* 0x000ea4000c1e1900 */
[----:B--2---:R-:W-:Y:S01]  /*0370*/  FFMA R29, R20, R18, R29 ;  /* 0x00000012141d7223 */ /* 0x004fe2000000001d */
[----:B------:R-:W-:-:S06]  /*0380*/  IMAD.WIDE.U32 R20, R28, 0x4, R14 ;  /* 0x000000041c147825 */ /* 0x000fcc00078e000e */
[----:B------:R-:W2:Y:S04]  /*0390*/  LDG.E R21, desc[UR6][R20.64] ;  /* 0x0000000614157981 */ /* 0x000ea8000c1e1900 */
[----:B------:R-:W2:Y:S01]  /*03a0*/  LDG.E R20, desc[UR6][R16.64+0xc] ;  /* 0x00000c0610147981 */ /* 0x000ea2000c1e1900 */
[----:B------:R-:W-:-:S06]  /*03b0*/  IMAD.WIDE.U32 R18, R27, 0x4, R14 ;  /* 0x000000041b127825 */ /* 0x000fcc00078e000e */
[----:B------:R-:W3:Y:S01]  /*03c0*/  LDG.E R18, desc[UR6][R18.64] ;  /* 0x0000000612127981 */ /* 0x000ee2000c1e1900 */
[----:B--2---:R-:W-:-:S03]  /*03d0*/  FFMA R29, R20, R21, R29 ;  /* 0x00000015141d7223 */ /* 0x004fc6000000001d */
[----:B------:R-:W3:Y:S02]  /*03e0*/  LDG.E R20, desc[UR6][R16.64+0x10] ;  /* 0x0000100610147981 */ /* 0x000ee4000c1e1900 */
[----:B---3--:R-:W-:Y:S01]  /*03f0*/  FFMA R29, R20, R18, R29 ;  /* 0x00000012141d7223 */ /* 0x008fe2000000001d */
[----:B------:R-:W-:Y:S01]  /*0400*/  IMAD.WIDE.U32 R18, R26, 0x4, R14 ;  /* 0x000000041a127825 */ /* 0x000fe200078e000e */
[----:B------:R-:W2:Y:S05]  /*0410*/  LDG.E R20, desc[UR6][R16.64+0x14] ;  /* 0x0000140610147981 */ /* 0x000eaa000c1e1900 */
[----:B------:R-:W2:Y:S01]  /*0420*/  LDG.E R18, desc[UR6][R18.64] ;  /* 0x0000000612127981 */ /* 0x000ea2000c1e1900 */
[----:B------:R-:W-:Y:S01]  /*0430*/  UIADD3 UR5, UPT, UPT, UR5, 0x8, URZ ;  /* 0x0000000805057890 */ /* 0x000fe2000fffe0ff */
[----:B--2---:R-:W-:Y:S01]  /*0440*/  FFMA R29, R20, R18, R29 ;  /* 0x00000012141d7223 */ /* 0x004fe2000000001d */
[--C-:B------:R-:W-:Y:S01]  /*0450*/  IMAD.WIDE.U32 R20, R25, 0x4, R14.reuse ;  /* 0x0000000419147825 */ /* 0x100fe200078e000e */
[----:B------:R-:W2:Y:S03]  /*0460*/  LDG.E R18, desc[UR6][R16.64+0x1c] ;  /* 0x00001c0610127981 */ /* 0x000ea6000c1e1900 */
[----:B------:R-:W-:-:S02]  /*0470*/  IMAD.WIDE.U32 R14, R24, 0x4, R14 ;  /* 0x00000004180e7825 */ /* 0x000fc400078e000e */
[----:B------:R-:W3:Y:S04]  /*0480*/  LDG.E R20, desc[UR6][R20.64] ;  /* 0x0000000614147981 */ /* 0x000ee8000c1e1900 */
[----:B------:R-:W2:Y:S04]  /*0490*/  LDG.E R15, desc[UR6][R14.64] ;  /* 0x000000060e0f7981 */ /* 0x000ea8000c1e1900 */
[----:B------:R-:W3:Y:S01]  /*04a0*/  LDG.E R14, desc[UR6][R16.64+0x18] ;  /* 0x00001806100e7981 */ /* 0x000ee2000c1e1900 */
[----:B------:R-:W-:Y:S01]  /*04b0*/  UISETP.NE.AND UP0, UPT, UR5, URZ, UPT ;  /* 0x000000ff0500728c */ /* 0x000fe2000bf05270 */
[C---:B------:R-:W-:Y:S01]  /*04c0*/  LEA R22, R9.reuse, R22, 0x3 ;  /* 0x0000001609167211 */ /* 0x040fe200078e18ff */
[----:B------:R-:W-:Y:S01]  /*04d0*/  VIADD R10, R10, 0x8 ;  /* 0x000000080a0a7836 */ /* 0x000fe20000000000 */
[----:B------:R-:W-:-:S02]  /*04e0*/  LEA R11, R9, R11, 0x3 ;  /* 0x0000000b090b7211 */ /* 0x000fc400078e18ff */
[C---:B------:R-:W-:Y:S02]  /*04f0*/  LEA R23, R9.reuse, R23, 0x3 ;  /* 0x0000001709177211 */ /* 0x040fe400078e18ff */
[C---:B------:R-:W-:Y:S02]  /*0500*/  LEA R28, R9.reuse, R28, 0x3 ;  /* 0x0000001c091c7211 */ /* 0x040fe400078e18ff */
[C---:B------:R-:W-:Y:S02]  /*0510*/  LEA R27, R9.reuse, R27, 0x3 ;  /* 0x0000001b091b7211 */ /* 0x040fe400078e18ff */
[C---:B------:R-:W-:Y:S02]  /*0520*/  LEA R26, R9.reuse, R26, 0x3 ;  /* 0x0000001a091a7211 */ /* 0x040fe400078e18ff */
[C---:B------:R-:W-:Y:S02]  /*0530*/  LEA R25, R9.reuse, R25, 0x3 ;  /* 0x0000001909197211 */ /* 0x040fe400078e18ff */
[----:B------:R-:W-:Y:S01]  /*0540*/  LEA R24, R9, R24, 0x3 ;  /* 0x0000001809187211 */ /* 0x000fe200078e18ff */
[----:B---3--:R-:W-:-:S04]  /*0550*/  FFMA R29, R14, R20, R29 ;  /* 0x000000140e1d7223 */ /* 0x008fc8000000001d */
[----:B--2---:R-:W-:Y:S01]  /*0560*/  FFMA R19, R18, R15, R29 ;  /* 0x0000000f12137223 */ /* 0x004fe2000000001d */
[----:B------:R-:W-:Y:S06]  /*0570*/  BRA.U UP0, `(.L_x_2) ;  /* 0xfffffffd00487547 */ /* 0x000fec000b83ffff */
[----:B------:R-:W-:-:S06]  /*0580*/  ULOP3.LUT UR5, UR4, 0x7ffffff8, URZ, 0xc0, !UPT ;  /* 0x7ffffff804057892 */ /* 0x000fcc000f8ec0ff */
[----:B------:R-:W-:-:S07]  /*0590*/  IMAD.U32 R18, RZ, RZ, UR5 ;  /* 0x00000005ff127e24 */ /* 0x000fce000f8e00ff */
.L_x_1:
[----:B------:R-:W-:-:S09]  /*05a0*/  ULOP3.LUT UP0, URZ, UR4, 0x7, URZ, 0xc0, !UPT ;  /* 0x0000000704ff7892 */ /* 0x000fd2000f80c0ff */
[----:B------:R-:W-:Y:S05]  /*05b0*/  BRA.U !UP0, `(.L_x_3) ;  /* 0x00000005080c7547 */ /* 0x000fea000b800000 */
[----:B------:R-:W-:Y:S01]  /*05c0*/  LOP3.LUT R11, R3, 0x7, RZ, 0xc0, !PT ;  /* 0x00000007030b7812 */ /* 0x000fe200078ec0ff */
[----:B------:R-:W-:-:S03]  /*05d0*/  IMAD R25, R9, UR4, RZ ;  /* 0x0000000409197c24 */ /* 0x000fc6000f8e02ff */
[C---:B------:R-:W-:Y:S02]  /*05e0*/  IADD3 R10, PT, PT, R11.reuse, -0x1, RZ ;  /* 0xffffffff0b0a7810 */ /* 0x040fe40007ffe0ff */
[----:B------:R-:W-:Y:S02]  /*05f0*/  LOP3.LUT P0, RZ, R11, 0x3, RZ, 0xc0, !PT ;  /* 0x000000030bff7812 */ /* 0x000fe4000780c0ff */
[----:B------:R-:W-:-:S13]  /*0600*/  ISETP.GE.U32.AND P1, PT, R10, 0x3, PT ;  /* 0x000000030a00780c */ /* 0x000fda0003f26070 */
[----:B------:R-:W-:Y:S05]  /*0610*/  @!P1 BRA `(.L_x_4) ;  /* 0x0000000000749947 */ /* 0x000fea0003800000 */
[----:B------:R-:W0:Y:S01]  /*0620*/  LDC.64 R10, c[0x0][0x380] ;  /* 0x0000e000ff0a7b82 */ /* 0x000e220000000a00 */
[CC--:B------:R-:W-:Y:S01]  /*0630*/  IADD3 R20, P1, PT, R25.reuse, R18.reuse, RZ ;  /* 0x0000001219147210 */ /* 0x0c0fe20007f3e0ff */
[-C--:B------:R-:W-:Y:S01]  /*0640*/  IMAD R22, R18, R9.reuse, R0 ;  /* 0x0000000912167224 */ /* 0x080fe200078e0200 */
[----:B------:R-:W-:Y:S02]  /*0650*/  IADD3 R17, PT, PT, R25, R18, RZ ;  /* 0x0000001219117210 */ /* 0x000fe40007ffe0ff */
[----:B------:R-:W-:Y:S02]  /*0660*/  IADD3.X R21, PT, PT, RZ, RZ, RZ, P1, !PT ;  /* 0x000000ffff157210 */ /* 0x000fe40000ffe4ff */
[----:B------:R-:W-:Y:S01]  /*0670*/  IADD3 R24, PT, PT, R22, R9, RZ ;  /* 0x0000000916187210 */ /* 0x000fe20007ffe0ff */
[----:B------:R-:W1:Y:S01]  /*0680*/  LDC.64 R14, c[0x0][0x380] ;  /* 0x0000e000ff0e7b82 */ /* 0x000e620000000a00 */
[----:B0-----:R-:W-:-:S04]  /*0690*/  LEA R10, P1, R20, R10, 0x2 ;  /* 0x0000000a140a7211 */ /* 0x001fc800078210ff */
[----:B------:R-:W-:Y:S01]  /*06a0*/  LEA.HI.X R11, R20, R11, R21, 0x2, P1 ;  /* 0x0000000b140b7211 */ /* 0x000fe200008f1415 */
[----:B-1----:R-:W-:-:S04]  /*06b0*/  IMAD.WIDE.U32 R16, R17, 0x4, R14 ;  /* 0x0000000411107825 */ /* 0x002fc800078e000e */
[----:B------:R-:W2:Y:S01]  /*06c0*/  LDG.E R29, desc[UR6][R10.64+0x4] ;  /* 0x000004060a1d7981 */ /* 0x000ea2000c1e1900 */
[----:B------:R-:W-:-:S03]  /*06d0*/  IMAD.WIDE.U32 R22, R22, 0x4, R14 ;  /* 0x0000000416167825 */ /* 0x000fc600078e000e */
[----:B------:R-:W3:Y:S01]  /*06e0*/  LDG.E R16, desc[UR6][R16.64] ;  /* 0x0000000610107981 */ /* 0x000ee2000c1e1900 */
[C-C-:B------:R-:W-:Y:S01]  /*06f0*/  IMAD.WIDE.U32 R20, R24.reuse, 0x4, R14.reuse ;  /* 0x0000000418147825 */ /* 0x140fe200078e000e */
[-C--:B------:R-:W-:Y:S02]  /*0700*/  IADD3 R24, PT, PT, R24, R9.reuse, RZ ;  /* 0x0000000918187210 */ /* 0x080fe40007ffe0ff */
[----:B------:R-:W3:Y:S02]  /*0710*/  LDG.E R22, desc[UR6][R22.64] ;  /* 0x0000000616167981 */ /* 0x000ee4000c1e1900 */
[C---:B------:R-:W-:Y:S01]  /*0720*/  IADD3 R28, PT, PT, R24.reuse, R9, RZ ;  /* 0x00000009181c7210 */ /* 0x040fe20007ffe0ff */
[--C-:B------:R-:W-:Y:S01]  /*0730*/  IMAD.WIDE.U32 R26, R24, 0x4, R14.reuse ;  /* 0x00000004181a7825 */ /* 0x100fe200078e000e */
[----:B------:R-:W2:Y:S03]  /*0740*/  LDG.E R20, desc[UR6][R20.64] ;  /* 0x0000000614147981 */ /* 0x000ea6000c1e1900 */
[----:B------:R-:W-:Y:S01]  /*0750*/  IMAD.WIDE.U32 R14, R28, 0x4, R14 ;  /* 0x000000041c0e7825 */ /* 0x000fe200078e000e */
[----:B------:R-:W4:Y:S04]  /*0760*/  LDG.E R24, desc[UR6][R10.64+0x8] ;  /* 0x000008060a187981 */ /* 0x000f28000c1e1900 */
[----:B------:R-:W4:Y:S04]  /*0770*/  LDG.E R27, desc[UR6][R26.64] ;  /* 0x000000061a1b7981 */ /* 0x000f28000c1e1900 */
[----:B------:R-:W5:Y:S04]  /*0780*/  LDG.E R15, desc[UR6][R14.64] ;  /* 0x000000060e0f7981 */ /* 0x000f68000c1e1900 */
[----:B------:R-:W5:Y:S01]  /*0790*/  LDG.E R28, desc[UR6][R10.64+0xc] ;  /* 0x00000c060a1c7981 */ /* 0x000f62000c1e1900 */
[----:B------:R-:W-:Y:S01]  /*07a0*/  IADD3 R18, PT, PT, R18, 0x4, RZ ;  /* 0x0000000412127810 */ /* 0x000fe20007ffe0ff */
[----:B---3--:R-:W-:-:S04]  /*07b0*/  FFMA R16, R16, R22, R19 ;  /* 0x0000001610107223 */ /* 0x008fc80000000013 */
[----:B--2---:R-:W-:-:S04]  /*07c0*/  FFMA R16, R29, R20, R16 ;  /* 0x000000141d107223 */ /* 0x004fc80000000010 */
[----:B----4-:R-:W-:-:S04]  /*07d0*/  FFMA R16, R24, R27, R16 ;  /* 0x0000001b18107223 */ /* 0x010fc80000000010 */
[----:B-----5:R-:W-:-:S07]  /*07e0*/  FFMA R19, R28, R15, R16 ;  /* 0x0000000f1c137223 */ /* 0x020fce0000000010 */
.L_x_4:
[----:B------:R-:W-:Y:S05]  /*07f0*/  @!P0 BRA `(.L_x_3) ;  /* 0x00000000007c8947 */ /* 0x000fea0003800000 */
[C---:B------:R-:W-:Y:S02]  /*0800*/  LOP3.LUT R10, R2.reuse, 0x3, RZ, 0xc0, !PT ;  /* 0x00000003020a7812 */ /* 0x040fe400078ec0ff */
[----:B------:R-:W-:Y:S02]  /*0810*/  LOP3.LUT R14, R2, 0x1, RZ, 0xc0, !PT ;  /* 0x00000001020e7812 */ /* 0x000fe400078ec0ff */
[----:B------:R-:W-:Y:S02]  /*0820*/  ISETP.NE.AND P1, PT, R10, 0x1, PT ;  /* 0x000000010a00780c */ /* 0x000fe40003f25270 */
[----:B------:R-:W-:-:S11]  /*0830*/  ISETP.NE.U32.AND P0, PT, R14, 0x1, PT ;  /* 0x000000010e00780c */ /* 0x000fd60003f05070 */
[----:B------:R-:W0:Y:S01]  /*0840*/  @P1 LDC.64 R10, c[0x0][0x380] ;  /* 0x0000e000ff0a1b82 */ /* 0x000e220000000a00 */
[CC--:B------:R-:W-:Y:S01]  /*0850*/  @P1 IADD3 R20, P2, PT, R25.reuse, R18.reuse, RZ ;  /* 0x0000001219141210 */ /* 0x0c0fe20007f5e0ff */
[CCC-:B------:R-:W-:Y:S01]  /*0860*/  @P1 IMAD R24, R18.reuse, R9.reuse, R0.reuse ;  /* 0x0000000912181224 */ /* 0x1c0fe200078e0200 */
[C---:B------:R-:W-:Y:S02]  /*0870*/  @P1 IADD3 R23, PT, PT, R25.reuse, R18, RZ ;  /* 0x0000001219171210 */ /* 0x040fe40007ffe0ff */
[----:B------:R-:W-:Y:S01]  /*0880*/  @P1 IADD3 R18, PT, PT, R18, 0x2, RZ ;  /* 0x0000000212121810 */ /* 0x000fe20007ffe0ff */
[----:B------:R-:W-:Y:S01]  /*0890*/  @P1 IMAD.X R21, RZ, RZ, RZ, P2 ;  /* 0x000000ffff151224 */ /* 0x000fe200010e06ff */
[-C--:B------:R-:W-:Y:S01]  /*08a0*/  @P1 IADD3 R27, PT, PT, R24, R9.reuse, RZ ;  /* 0x00000009181b1210 */ /* 0x080fe20007ffe0ff */
[----:B------:R-:W1:Y:S01]  /*08b0*/  @P1 LDC.64 R16, c[0x0][0x380] ;  /* 0x0000e000ff101b82 */ /* 0x000e620000000a00 */
[----:B------:R-:W-:Y:S01]  /*08c0*/  @!P0 IADD3 R25, PT, PT, R25, R18, RZ ;  /* 0x0000001219198210 */ /* 0x000fe20007ffe0ff */
[----:B------:R-:W-:-:S06]  /*08d0*/  @!P0 IMAD R9, R18, R9, R0 ;  /* 0x0000000912098224 */ /* 0x000fcc00078e0200 */
[----:B------:R-:W2:Y:S01]  /*08e0*/  @!P0 LDC.64 R14, c[0x0][0x380] ;  /* 0x0000e000ff0e8b82 */ /* 0x000ea20000000a00 */
[----:B0-----:R-:W-:-:S04]  /*08f0*/  @P1 LEA R10, P2, R20, R10, 0x2 ;  /* 0x0000000a140a1211 */ /* 0x001fc800078410ff */
[----:B------:R-:W-:Y:S01]  /*0900*/  @P1 LEA.HI.X R11, R20, R11, R21, 0x2, P2 ;  /* 0x0000000b140b1211 */ /* 0x000fe200010f1415 */
[----:B-1----:R-:W-:-:S04]  /*0910*/  @P1 IMAD.WIDE.U32 R22, R23, 0x4, R16 ;  /* 0x0000000417161825 */ /* 0x002fc800078e0010 */
[----:B------:R-:W3:Y:S01]  /*0920*/  @P1 LDG.E R10, desc[UR6][R10.64+0x4] ;  /* 0x000004060a0a1981 */ /* 0x000ee2000c1e1900 */
[----:B------:R-:W-:-:S03]  /*0930*/  @P1 IMAD.WIDE.U32 R20, R24, 0x4, R16 ;  /* 0x0000000418141825 */ /* 0x000fc600078e0010 */
[----:B------:R-:W4:Y:S01]  /*0940*/  @P1 LDG.E R22, desc[UR6][R22.64] ;  /* 0x0000000616161981 */ /* 0x000f22000c1e1900 */
[----:B------:R-:W-:-:S03]  /*0950*/  @P1 IMAD.WIDE.U32 R16, R27, 0x4, R16 ;  /* 0x000000041b101825 */ /* 0x000fc600078e0010 */
[----:B------:R-:W4:Y:S01]  /*0960*/  @P1 LDG.E R20, desc[UR6][R20.64] ;  /* 0x0000000614141981 */ /* 0x000f22000c1e1900 */
[----:B--2---:R-:W-:-:S03]  /*0970*/  @!P0 IMAD.WIDE.U32 R24, R25, 0x4, R14 ;  /* 0x0000000419188825 */ /* 0x004fc600078e000e */
[----:B------:R-:W3:Y:S01]  /*0980*/  @P1 LDG.E R16, desc[UR6][R16.64] ;  /* 0x0000000610101981 */ /* 0x000ee2000c1e1900 */
[----:B------:R-:W-:-:S03]  /*0990*/  @!P0 IMAD.WIDE.U32 R14, R9, 0x4, R14 ;  /* 0x00000004090e8825 */ /* 0x000fc600078e000e */
[----:B------:R-:W2:Y:S04]  /*09a0*/  @!P0 LDG.E R24, desc[UR6][R24.64] ;  /* 0x0000000618188981 */ /* 0x000ea8000c1e1900 */
[----:B------:R-:W2:Y:S01]  /*09b0*/  @!P0 LDG.E R14, desc[UR6][R14.64] ;  /* 0x000000060e0e8981 */ /* 0x000ea2000c1e1900 */
[----:B----4-:R-:W-:-:S04]  /*09c0*/  @P1 FFMA R9, R22, R20, R19 ;  /* 0x0000001416091223 */ /* 0x010fc80000000013 */
[----:B---3--:R-:W-:-:S04]  /*09d0*/  @P1 FFMA R19, R10, R16, R9 ;  /* 0x000000100a131223 */ /* 0x008fc80000000009 */
[----:B--2---:R-:W-:-:S07]  /*09e0*/  @!P0 FFMA R19, R24, R14, R19 ;  /* 0x0000000e18138223 */ /* 0x004fce0000000013 */
.L_x_3:
[----:B------:R0:W-:Y:S02]  /*09f0*/  STS [R8], R19 ;  /* 0x0000001308007388 */ /* 0x0001e40000000800 */
.L_x_0:
[----:B------:R-:W-:Y:S01]  /*0a00*/  BAR.SYNC.DEFER_BLOCKING 0x0 ;  /* 0x0000000000007b1d */ /* 0x000fe20000010000 */
[----:B------:R-:W-:-:S07]  /*0a10*/  ISETP.NE.AND P0, PT, R0, UR4, PT ;  /* 0x0000000400007c0c */ /* 0x000fce000bf05270 */
[----:B------:R-:W1:Y:S08]  /*0a20*/  LDC R9, c[0x0][0x398] ;  /* 0x0000e600ff097b82 */ /* 0x000e700000000800 */
[----:B------:R-:W2:Y:S08]  /*0a30*/  @P0 LDC.64 R16, c[0x0][0x380] ;  /* 0x0000e000ff100b82 */ /* 0x000eb00000000a00 */
[----:B------:R-:W3:Y:S01]  /*0a40*/  LDC.64 R10, c[0x0][0x388] ;  /* 0x0000e200ff0a7b82 */ /* 0x000ee20000000a00 */
[----:B------:R-:W4:Y:S01]  /*0a50*/  @P0 LDS R15, [R8] ;  /* 0x00000000080f0984 */ /* 0x000f220000000800 */
[----:B-1----:R-:W-:-:S04]  /*0a60*/  IMAD R21, R9, UR4, R0 ;  /* 0x0000000409157c24 */ /* 0x002fc8000f8e0200 */
[----:B--2---:R-:W-:-:S06]  /*0a70*/  @P0 IMAD.WIDE.U32 R16, R21, 0x4, R16 ;  /* 0x0000000415100825 */ /* 0x004fcc00078e0010 */
[----:B------:R-:W4:Y:S01]  /*0a80*/  @P0 LDG.E R16, desc[UR6][R16.64] ;  /* 0x0000000610100981 */ /* 0x000f22000c1e1900 */
[----:B------:R-:W-:Y:S01]  /*0a90*/  ISETP.NE.AND P1, PT, R0, UR4, PT ;  /* 0x0000000400007c0c */ /* 0x000fe2000bf25270 */
[----:B0-----:R-:W-:Y:S02]  /*0aa0*/  HFMA2 R19, -RZ, RZ, 1.875, 0 ;  /* 0x3f800000ff137431 */ /* 0x001fe400000001ff */
[----:B---3--:R-:W-:-:S10]  /*0ab0*/  IMAD.WIDE.U32 R10, R21, 0x4, R10 ;  /* 0x00000004150a7825 */ /* 0x008fd400078e000a */
[----:B------:R-:W0:Y:S01]  /*0ac0*/  @!P1 LDS R23, [R8] ;  /* 0x0000000008179984 */ /* 0x000e220000000800 */
[----:B----4-:R-:W-:Y:S02]  /*0ad0*/  @P0 FADD R19, R16, -R15 ;  /* 0x8000000f10130221 */ /* 0x010fe40000000000 */
[----:B------:R-:W1:Y:S03]  /*0ae0*/  LDC.64 R14, c[0x0][0x390] ;  /* 0x0000e400ff0e7b82 */ /* 0x000e660000000a00 */
[----:B------:R2:W-:Y:S04]  /*0af0*/  STG.E desc[UR6][R10.64], R19 ;  /* 0x000000130a007986 */ /* 0x0005e8000c101906 */
[----:B------:R-:W0:Y:S01]  /*0b00*/  @!P1 LDG.E R18, desc[UR6][R12.64] ;  /* 0x000000060c129981 */ /* 0x000e22000c1e1900 */
[----:B------:R-:W-:Y:S01]  /*0b10*/  UIADD3 UR4, UPT, UPT, UR4, 0x1, URZ ;  /* 0x0000000104047890 */ /* 0x000fe2000fffe0ff */
[----:B------:R-:W-:-:S02]  /*0b20*/  MOV R17, RZ ;  /* 0x000000ff00117202 */ /* 0x000fc40000000f00 */
[----:B------:R-:W-:Y:S02]  /*0b30*/  IADD3 R3, PT, PT, R3, 0x1, RZ ;  /* 0x0000000103037810 */ /* 0x000fe40007ffe0ff */
[----:B------:R-:W-:Y:S02]  /*0b40*/  IADD3 R2, PT, PT, R2, 0x1, RZ ;  /* 0x0000000102027810 */ /* 0x000fe40007ffe0ff */
[----:B------:R-:W-:Y:S01]  /*0b50*/  ISETP.NE.AND P0, PT, R9, UR4, PT ;  /* 0x0000000409007c0c */ /* 0x000fe2000bf05270 */
[----:B-1----:R-:W-:-:S04]  /*0b60*/  IMAD.WIDE.U32 R14, R21, 0x4, R14 ;  /* 0x00000004150e7825 */ /* 0x002fc800078e000e */
[----:B0-----:R-:W-:-:S05]  /*0b70*/  @!P1 FADD R17, -R23, R18 ;  /* 0x0000001217119221 */ /* 0x001fca0000000100 */
[----:B------:R2:W-:Y:S03]  /*0b80*/  STG.E desc[UR6][R14.64], R17 ;  /* 0x000000110e007986 */ /* 0x0005e6000c101906 */
[----:B------:R-:W-:Y:S05]  /*0b90*/  @P0 BRA `(.L_x_5) ;  /* 0xfffffff400700947 */ /* 0x000fea000383ffff */
[----:B------:R-:W-:Y:S05]  /*0ba0*/  EXIT ;  /* 0x000000000000794d */ /* 0x000fea0003800000 */
.L_x_6:
[----:B------:R-:W-:-:S00]  /*0bb0*/  BRA `(.L_x_6) ;  /* 0xfffffffc00fc7947 */ /* 0x000fc0000383ffff */
[----:B------:R-:W-:-:S00]  /*0bc0*/  NOP ;  /* 0x0000000000007918 */ /* 0x000fc00000000000 */
        /* <DEDUP_REMOVED lines=11> */
.L_x_7:


//--------------------- .nv.shared._Z23lu_decomposition_kernelPKfPfS1_i --------------------------
	.section	.nv.shared._Z23lu_decomposition_kernelPKfPfS1_i,"aw",@nobits
	.sectionflags	@""
	.align	4
.nv.shared._Z23lu_decomposition_kernelPKfPfS1_i:
	.zero		5120


//--------------------- .nv.shared.reserved.0     --------------------------
	.section	.nv.shared.reserved.0,"aw",@nobits
	.weak		__nv_reservedSMEM_offset_0_alias
	.size		__nv_reservedSMEM_offset_0_alias, 0, 64
	.other		__nv_reservedSMEM_offset_0_alias,@"STO_CUDA_RESERVED_SHARED STV_DEFAULT"
__nv_reservedSMEM_offset_0_alias:
	.zero		0
	.zero		64


//--------------------- .nv.constant0._Z23lu_decomposition_kernelPKfPfS1_i --------------------------
	.section	.nv.constant0._Z23lu_decomposition_kernelPKfPfS1_i,"a",@progbits
	.sectionflags	@""
	.align	4
.nv.constant0._Z23lu_decomposition_kernelPKfPfS1_i:
	.zero		924


//--------------------- SYMBOLS --------------------------

	.type		.nv.reservedSmem.offset0,@object
	.size		.nv.reservedSmem.offset0,0x4
	.type		.nv.reservedSmem.cap,@object
	.size		.nv.reservedSmem.cap,0x4
